//
// Generated by NVIDIA NVVM Compiler
//
// Compiler Build ID: CL-36424714
// Cuda compilation tools, release 13.0, V13.0.88
// Based on NVVM 20.0.0
//

.version 9.0
.target sm_100
.address_size 64

	// .globl	_Z9MVMulCUDAPfS_S_iii

.visible .entry _Z9MVMulCUDAPfS_S_iii(
	.param .u64 .ptr .align 1 _Z9MVMulCUDAPfS_S_iii_param_0,
	.param .u64 .ptr .align 1 _Z9MVMulCUDAPfS_S_iii_param_1,
	.param .u64 .ptr .align 1 _Z9MVMulCUDAPfS_S_iii_param_2,
	.param .u32 _Z9MVMulCUDAPfS_S_iii_param_3,
	.param .u32 _Z9MVMulCUDAPfS_S_iii_param_4,
	.param .u32 _Z9MVMulCUDAPfS_S_iii_param_5
)
{
	.reg .pred 	%p<11>;
	.reg .b32 	%r<62>;
	.reg .b32 	%f<112>;
	.reg .b64 	%rd<78>;

	ld.param.u64 	%rd7, [_Z9MVMulCUDAPfS_S_iii_param_0];
	ld.param.u64 	%rd8, [_Z9MVMulCUDAPfS_S_iii_param_1];
	ld.param.u64 	%rd6, [_Z9MVMulCUDAPfS_S_iii_param_2];
	ld.param.u32 	%r22, [_Z9MVMulCUDAPfS_S_iii_param_3];
	ld.param.u32 	%r20, [_Z9MVMulCUDAPfS_S_iii_param_4];
	ld.param.u32 	%r21, [_Z9MVMulCUDAPfS_S_iii_param_5];
	cvta.to.global.u64 	%rd1, %rd8;
	cvta.to.global.u64 	%rd2, %rd7;
	mov.u32 	%r23, %ctaid.x;
	mov.u32 	%r24, %tid.x;
	mov.u32 	%r25, %ntid.x;
	mad.lo.s32 	%r1, %r25, %r23, %r24;
	setp.le.u32 	%p1, %r22, %r1;
	@%p1 bra 	$L__BB0_15;
	setp.lt.s32 	%p2, %r20, 1;
	mov.f32 	%f111, 0f00000000;
	@%p2 bra 	$L__BB0_14;
	mul.lo.s32 	%r2, %r21, %r1;
	and.b32  	%r3, %r20, 15;
	setp.lt.u32 	%p3, %r20, 16;
	mov.f32 	%f111, 0f00000000;
	mov.b32 	%r58, 0;
	@%p3 bra 	$L__BB0_5;
	and.b32  	%r58, %r20, 2147483632;
	mov.f32 	%f111, 0f00000000;
	mov.b32 	%r56, 0;
$L__BB0_4:
	.pragma "nounroll";
	add.s32 	%r28, %r56, %r2;
	mul.wide.u32 	%rd9, %r28, 4;
	add.s64 	%rd10, %rd2, %rd9;
	ld.global.f32 	%f18, [%rd10];
	mul.wide.u32 	%rd11, %r56, 4;
	add.s64 	%rd12, %rd1, %rd11;
	ld.global.f32 	%f19, [%rd12];
	fma.rn.f32 	%f20, %f18, %f19, %f111;
	add.s32 	%r29, %r28, 1;
	mul.wide.u32 	%rd13, %r29, 4;
	add.s64 	%rd14, %rd2, %rd13;
	ld.global.f32 	%f21, [%rd14];
	ld.global.f32 	%f22, [%rd12+4];
	fma.rn.f32 	%f23, %f21, %f22, %f20;
	add.s32 	%r30, %r28, 2;
	mul.wide.u32 	%rd15, %r30, 4;
	add.s64 	%rd16, %rd2, %rd15;
	ld.global.f32 	%f24, [%rd16];
	ld.global.f32 	%f25, [%rd12+8];
	fma.rn.f32 	%f26, %f24, %f25, %f23;
	add.s32 	%r31, %r28, 3;
	mul.wide.u32 	%rd17, %r31, 4;
	add.s64 	%rd18, %rd2, %rd17;
	ld.global.f32 	%f27, [%rd18];
	ld.global.f32 	%f28, [%rd12+12];
	fma.rn.f32 	%f29, %f27, %f28, %f26;
	add.s32 	%r32, %r28, 4;
	mul.wide.u32 	%rd19, %r32, 4;
	add.s64 	%rd20, %rd2, %rd19;
	ld.global.f32 	%f30, [%rd20];
	ld.global.f32 	%f31, [%rd12+16];
	fma.rn.f32 	%f32, %f30, %f31, %f29;
	add.s32 	%r33, %r28, 5;
	mul.wide.u32 	%rd21, %r33, 4;
	add.s64 	%rd22, %rd2, %rd21;
	ld.global.f32 	%f33, [%rd22];
	ld.global.f32 	%f34, [%rd12+20];
	fma.rn.f32 	%f35, %f33, %f34, %f32;
	add.s32 	%r34, %r28, 6;
	mul.wide.u32 	%rd23, %r34, 4;
	add.s64 	%rd24, %rd2, %rd23;
	ld.global.f32 	%f36, [%rd24];
	ld.global.f32 	%f37, [%rd12+24];
	fma.rn.f32 	%f38, %f36, %f37, %f35;
	add.s32 	%r35, %r28, 7;
	mul.wide.u32 	%rd25, %r35, 4;
	add.s64 	%rd26, %rd2, %rd25;
	ld.global.f32 	%f39, [%rd26];
	ld.global.f32 	%f40, [%rd12+28];
	fma.rn.f32 	%f41, %f39, %f40, %f38;
	add.s32 	%r36, %r28, 8;
	mul.wide.u32 	%rd27, %r36, 4;
	add.s64 	%rd28, %rd2, %rd27;
	ld.global.f32 	%f42, [%rd28];
	ld.global.f32 	%f43, [%rd12+32];
	fma.rn.f32 	%f44, %f42, %f43, %f41;
	add.s32 	%r37, %r28, 9;
	mul.wide.u32 	%rd29, %r37, 4;
	add.s64 	%rd30, %rd2, %rd29;
	ld.global.f32 	%f45, [%rd30];
	ld.global.f32 	%f46, [%rd12+36];
	fma.rn.f32 	%f47, %f45, %f46, %f44;
	add.s32 	%r38, %r28, 10;
	mul.wide.u32 	%rd31, %r38, 4;
	add.s64 	%rd32, %rd2, %rd31;
	ld.global.f32 	%f48, [%rd32];
	ld.global.f32 	%f49, [%rd12+40];
	fma.rn.f32 	%f50, %f48, %f49, %f47;
	add.s32 	%r39, %r28, 11;
	mul.wide.u32 	%rd33, %r39, 4;
	add.s64 	%rd34, %rd2, %rd33;
	ld.global.f32 	%f51, [%rd34];
	ld.global.f32 	%f52, [%rd12+44];
	fma.rn.f32 	%f53, %f51, %f52, %f50;
	add.s32 	%r40, %r28, 12;
	mul.wide.u32 	%rd35, %r40, 4;
	add.s64 	%rd36, %rd2, %rd35;
	ld.global.f32 	%f54, [%rd36];
	ld.global.f32 	%f55, [%rd12+48];
	fma.rn.f32 	%f56, %f54, %f55, %f53;
	add.s32 	%r41, %r28, 13;
	mul.wide.u32 	%rd37, %r41, 4;
	add.s64 	%rd38, %rd2, %rd37;
	ld.global.f32 	%f57, [%rd38];
	ld.global.f32 	%f58, [%rd12+52];
	fma.rn.f32 	%f59, %f57, %f58, %f56;
	add.s32 	%r42, %r28, 14;
	mul.wide.u32 	%rd39, %r42, 4;
	add.s64 	%rd40, %rd2, %rd39;
	ld.global.f32 	%f60, [%rd40];
	ld.global.f32 	%f61, [%rd12+56];
	fma.rn.f32 	%f62, %f60, %f61, %f59;
	add.s32 	%r43, %r28, 15;
	mul.wide.u32 	%rd41, %r43, 4;
	add.s64 	%rd42, %rd2, %rd41;
	ld.global.f32 	%f63, [%rd42];
	ld.global.f32 	%f64, [%rd12+60];
	fma.rn.f32 	%f111, %f63, %f64, %f62;
	add.s32 	%r56, %r56, 16;
	setp.ne.s32 	%p4, %r56, %r58;
	@%p4 bra 	$L__BB0_4;
$L__BB0_5:
	setp.eq.s32 	%p5, %r3, 0;
	@%p5 bra 	$L__BB0_14;
	and.b32  	%r8, %r20, 7;
	setp.lt.u32 	%p6, %r3, 8;
	@%p6 bra 	$L__BB0_8;
	add.s32 	%r44, %r58, %r2;
	mul.wide.u32 	%rd43, %r44, 4;
	add.s64 	%rd44, %rd2, %rd43;
	ld.global.f32 	%f66, [%rd44];
	mul.wide.u32 	%rd45, %r58, 4;
	add.s64 	%rd46, %rd1, %rd45;
	ld.global.f32 	%f67, [%rd46];
	fma.rn.f32 	%f68, %f66, %f67, %f111;
	add.s32 	%r45, %r44, 1;
	mul.wide.u32 	%rd47, %r45, 4;
	add.s64 	%rd48, %rd2, %rd47;
	ld.global.f32 	%f69, [%rd48];
	ld.global.f32 	%f70, [%rd46+4];
	fma.rn.f32 	%f71, %f69, %f70, %f68;
	add.s32 	%r46, %r44, 2;
	mul.wide.u32 	%rd49, %r46, 4;
	add.s64 	%rd50, %rd2, %rd49;
	ld.global.f32 	%f72, [%rd50];
	ld.global.f32 	%f73, [%rd46+8];
	fma.rn.f32 	%f74, %f72, %f73, %f71;
	add.s32 	%r47, %r44, 3;
	mul.wide.u32 	%rd51, %r47, 4;
	add.s64 	%rd52, %rd2, %rd51;
	ld.global.f32 	%f75, [%rd52];
	ld.global.f32 	%f76, [%rd46+12];
	fma.rn.f32 	%f77, %f75, %f76, %f74;
	add.s32 	%r48, %r44, 4;
	mul.wide.u32 	%rd53, %r48, 4;
	add.s64 	%rd54, %rd2, %rd53;
	ld.global.f32 	%f78, [%rd54];
	ld.global.f32 	%f79, [%rd46+16];
	fma.rn.f32 	%f80, %f78, %f79, %f77;
	add.s32 	%r49, %r44, 5;
	mul.wide.u32 	%rd55, %r49, 4;
	add.s64 	%rd56, %rd2, %rd55;
	ld.global.f32 	%f81, [%rd56];
	ld.global.f32 	%f82, [%rd46+20];
	fma.rn.f32 	%f83, %f81, %f82, %f80;
	add.s32 	%r50, %r44, 6;
	mul.wide.u32 	%rd57, %r50, 4;
	add.s64 	%rd58, %rd2, %rd57;
	ld.global.f32 	%f84, [%rd58];
	ld.global.f32 	%f85, [%rd46+24];
	fma.rn.f32 	%f86, %f84, %f85, %f83;
	add.s32 	%r51, %r44, 7;
	mul.wide.u32 	%rd59, %r51, 4;
	add.s64 	%rd60, %rd2, %rd59;
	ld.global.f32 	%f87, [%rd60];
	ld.global.f32 	%f88, [%rd46+28];
	fma.rn.f32 	%f111, %f87, %f88, %f86;
	add.s32 	%r58, %r58, 8;
$L__BB0_8:
	setp.eq.s32 	%p7, %r8, 0;
	@%p7 bra 	$L__BB0_14;
	and.b32  	%r11, %r20, 3;
	setp.lt.u32 	%p8, %r8, 4;
	@%p8 bra 	$L__BB0_11;
	add.s32 	%r52, %r58, %r2;
	mul.wide.u32 	%rd61, %r52, 4;
	add.s64 	%rd62, %rd2, %rd61;
	ld.global.f32 	%f90, [%rd62];
	mul.wide.u32 	%rd63, %r58, 4;
	add.s64 	%rd64, %rd1, %rd63;
	ld.global.f32 	%f91, [%rd64];
	fma.rn.f32 	%f92, %f90, %f91, %f111;
	add.s32 	%r53, %r52, 1;
	mul.wide.u32 	%rd65, %r53, 4;
	add.s64 	%rd66, %rd2, %rd65;
	ld.global.f32 	%f93, [%rd66];
	ld.global.f32 	%f94, [%rd64+4];
	fma.rn.f32 	%f95, %f93, %f94, %f92;
	add.s32 	%r54, %r52, 2;
	mul.wide.u32 	%rd67, %r54, 4;
	add.s64 	%rd68, %rd2, %rd67;
	ld.global.f32 	%f96, [%rd68];
	ld.global.f32 	%f97, [%rd64+8];
	fma.rn.f32 	%f98, %f96, %f97, %f95;
	add.s32 	%r55, %r52, 3;
	mul.wide.u32 	%rd69, %r55, 4;
	add.s64 	%rd70, %rd2, %rd69;
	ld.global.f32 	%f99, [%rd70];
	ld.global.f32 	%f100, [%rd64+12];
	fma.rn.f32 	%f111, %f99, %f100, %f98;
	add.s32 	%r58, %r58, 4;
$L__BB0_11:
	setp.eq.s32 	%p9, %r11, 0;
	@%p9 bra 	$L__BB0_14;
	mul.wide.u32 	%rd71, %r58, 4;
	add.s64 	%rd77, %rd1, %rd71;
	add.s32 	%r61, %r58, %r2;
	neg.s32 	%r60, %r11;
$L__BB0_13:
	.pragma "nounroll";
	mul.wide.u32 	%rd72, %r61, 4;
	add.s64 	%rd73, %rd2, %rd72;
	ld.global.f32 	%f101, [%rd73];
	ld.global.f32 	%f102, [%rd77];
	fma.rn.f32 	%f111, %f101, %f102, %f111;
	add.s64 	%rd77, %rd77, 4;
	add.s32 	%r61, %r61, 1;
	add.s32 	%r60, %r60, 1;
	setp.ne.s32 	%p10, %r60, 0;
	@%p10 bra 	$L__BB0_13;
$L__BB0_14:
	cvta.to.global.u64 	%rd74, %rd6;
	mul.wide.u32 	%rd75, %r1, 4;
	add.s64 	%rd76, %rd74, %rd75;
	st.global.f32 	[%rd76], %f111;
$L__BB0_15:
	ret;

}


// ===== COMPILED SASS (sm_100) =====

	.target	sm_100

	.elftype	@"ET_EXEC"


//--------------------- .note.nv.tkinfo           --------------------------
	.section	.note.nv.tkinfo,"",@"SHT_NOTE"
	.sectionflags	@"SHF_NOTE_NV_TKINFO"
	.tkinfo
        /*0018*/ 	.word	0x00000002
        /*0030*/ 	.string	""
        /*0030*/ 	.string	"ptxas"
        /*0030*/ 	.string	"Cuda compilation tools, release 13.0, V13.0.88"
        /*0030*/ 	.string	"Build cuda_13.0.r13.0/compiler.36424714_0"
        /*0030*/ 	.string	"-arch sm_100 -m 64 "



//--------------------- .note.nv.cuinfo           --------------------------
	.section	.note.nv.cuinfo,"",@"SHT_NOTE"
	.sectionflags	@"SHF_NOTE_NV_CUINFO"
        /*0018*/ 	.short	0x0002
        /*001a*/ 	.short	0x0064
        /*001c*/ 	.short	0x0082
	.zero		2


//--------------------- .nv.info                  --------------------------
	.section	.nv.info,"",@"SHT_CUDA_INFO"
	.align	4


	//----- nvinfo : EIATTR_REGCOUNT
	.align		4
        /*0000*/ 	.byte	0x04, 0x2f
        /*0002*/ 	.short	(.L_1 - .L_0)
	.align		4
.L_0:
        /*0004*/ 	.word	index@(_Z9MVMulCUDAPfS_S_iii)
        /*0008*/ 	.word	0x00000020


	//----- nvinfo : EIATTR_FRAME_SIZE
	.align		4
.L_1:
        /*000c*/ 	.byte	0x04, 0x11
        /*000e*/ 	.short	(.L_3 - .L_2)
	.align		4
.L_2:
        /*0010*/ 	.word	index@(_Z9MVMulCUDAPfS_S_iii)
        /*0014*/ 	.word	0x00000000


	//----- nvinfo : EIATTR_MIN_STACK_SIZE
	.align		4
.L_3:
        /*0018*/ 	.byte	0x04, 0x12
        /*001a*/ 	.short	(.L_5 - .L_4)
	.align		4
.L_4:
        /*001c*/ 	.word	index@(_Z9MVMulCUDAPfS_S_iii)
        /*0020*/ 	.word	0x00000000
.L_5:


//--------------------- .nv.compat                --------------------------
	.section	.nv.compat,"",@"SHT_CUDA_COMPAT_INFO"
	.align	4
        /*0000*/ 	.byte	0x02, 0x09, 0x00, 0x00, 0x02, 0x02, 0x01, 0x00, 0x02, 0x05, 0x05, 0x00, 0x03, 0x07, 0x01, 0x01
        /*0010*/ 	.byte	0x02, 0x03, 0x00, 0x00, 0x02, 0x06, 0x01, 0x00, 0x04, 0x0b, 0x08, 0x00, 0x09, 0x00, 0x00, 0x00
        /*0020*/ 	.byte	0x00, 0x00, 0x00, 0x00


//--------------------- .nv.info._Z9MVMulCUDAPfS_S_iii --------------------------
	.section	.nv.info._Z9MVMulCUDAPfS_S_iii,"",@"SHT_CUDA_INFO"
	.sectionflags	@""
	.align	4


	//----- nvinfo : EIATTR_CUDA_API_VERSION
	.align		4
        /*0000*/ 	.byte	0x04, 0x37
        /*0002*/ 	.short	(.L_7 - .L_6)
.L_6:
        /*0004*/ 	.word	0x00000082


	//----- nvinfo : EIATTR_KPARAM_INFO
	.align		4
.L_7:
        /*0008*/ 	.byte	0x04, 0x17
        /*000a*/ 	.short	(.L_9 - .L_8)
.L_8:
        /*000c*/ 	.word	0x00000000
        /*0010*/ 	.short	0x0005
        /*0012*/ 	.short	0x0020
        /*0014*/ 	.byte	0x00, 0xf0, 0x11, 0x00


	//----- nvinfo : EIATTR_KPARAM_INFO
	.align		4
.L_9:
        /*0018*/ 	.byte	0x04, 0x17
        /*001a*/ 	.short	(.L_11 - .L_10)
.L_10:
        /*001c*/ 	.word	0x00000000
        /*0020*/ 	.short	0x0004
        /*0022*/ 	.short	0x001c
        /*0024*/ 	.byte	0x00, 0xf0, 0x11, 0x00


	//----- nvinfo : EIATTR_KPARAM_INFO
	.align		4
.L_11:
        /*0028*/ 	.byte	0x04, 0x17
        /*002a*/ 	.short	(.L_13 - .L_12)
.L_12:
        /*002c*/ 	.word	0x00000000
        /*0030*/ 	.short	0x0003
        /*0032*/ 	.short	0x0018
        /*0034*/ 	.byte	0x00, 0xf0, 0x11, 0x00


	//----- nvinfo : EIATTR_KPARAM_INFO
	.align		4
.L_13:
        /*0038*/ 	.byte	0x04, 0x17
        /*003a*/ 	.short	(.L_15 - .L_14)
.L_14:
        /*003c*/ 	.word	0x00000000
        /*0040*/ 	.short	0x0002
        /*0042*/ 	.short	0x0010
        /*0044*/ 	.byte	0x00, 0xf5, 0x21, 0x00


	//----- nvinfo : EIATTR_KPARAM_INFO
	.align		4
.L_15:
        /*0048*/ 	.byte	0x04, 0x17
        /*004a*/ 	.short	(.L_17 - .L_16)
.L_16:
        /*004c*/ 	.word	0x00000000
        /*0050*/ 	.short	0x0001
        /*0052*/ 	.short	0x0008
        /*0054*/ 	.byte	0x00, 0xf5, 0x21, 0x00


	//----- nvinfo : EIATTR_KPARAM_INFO
	.align		4
.L_17:
        /*0058*/ 	.byte	0x04, 0x17
        /*005a*/ 	.short	(.L_19 - .L_18)
.L_18:
        /*005c*/ 	.word	0x00000000
        /*0060*/ 	.short	0x0000
        /*0062*/ 	.short	0x0000
        /*0064*/ 	.byte	0x00, 0xf5, 0x21, 0x00


	//----- nvinfo : EIATTR_SPARSE_MMA_MASK
	.align		4
.L_19:
        /*0068*/ 	.byte	0x03, 0x50
        /*006a*/ 	.short	0x0000


	//----- nvinfo : EIATTR_MAXREG_COUNT
	.align		4
        /*006c*/ 	.byte	0x03, 0x1b
        /*006e*/ 	.short	0x00ff


	//----- nvinfo : EIATTR_MERCURY_ISA_VERSION
	.align		4
        /*0070*/ 	.byte	0x03, 0x5f
        /*0072*/ 	.short	0x0101


	//----- nvinfo : EIATTR_VRC_CTA_INIT_COUNT
	.align		4
        /*0074*/ 	.byte	0x02, 0x4a
	.zero		1
	.zero		1


	//----- nvinfo : EIATTR_EXIT_INSTR_OFFSETS
	.align		4
        /*0078*/ 	.byte	0x04, 0x1c
        /*007a*/ 	.short	(.L_21 - .L_20)


	//   ....[0]....
.L_20:
        /*007c*/ 	.word	0x00000070


	//   ....[1]....
        /*0080*/ 	.word	0x00000d60


	//----- nvinfo : EIATTR_CBANK_PARAM_SIZE
	.align		4
.L_21:
        /*0084*/ 	.byte	0x03, 0x19
        /*0086*/ 	.short	0x0024


	//----- nvinfo : EIATTR_PARAM_CBANK
	.align		4
        /*0088*/ 	.byte	0x04, 0x0a
        /*008a*/ 	.short	(.L_23 - .L_22)
	.align		4
.L_22:
        /*008c*/ 	.word	index@(.nv.constant0._Z9MVMulCUDAPfS_S_iii)
        /*0090*/ 	.short	0x0380
        /*0092*/ 	.short	0x0024


	//----- nvinfo : EIATTR_SW_WAR
	.align		4
.L_23:
        /*0094*/ 	.byte	0x04, 0x36
        /*0096*/ 	.short	(.L_25 - .L_24)
.L_24:
        /*0098*/ 	.word	0x00000008
.L_25:


//--------------------- .nv.callgraph             --------------------------
	.section	.nv.callgraph,"",@"SHT_CUDA_CALLGRAPH"
	.align	4
	.sectionentsize	8
	.align		4
        /*0000*/ 	.word	0x00000000
	.align		4
        /*0004*/ 	.word	0xffffffff
	.align		4
        /*0008*/ 	.word	0x00000000
	.align		4
        /*000c*/ 	.word	0xfffffffe
	.align		4
        /*0010*/ 	.word	0x00000000
	.align		4
        /*0014*/ 	.word	0xfffffffd
	.align		4
        /*0018*/ 	.word	0x00000000
	.align		4
        /*001c*/ 	.word	0xfffffffc


//--------------------- .text._Z9MVMulCUDAPfS_S_iii --------------------------
	.section	.text._Z9MVMulCUDAPfS_S_iii,"ax",@progbits
	.align	128
        .global         _Z9MVMulCUDAPfS_S_iii
        .type           _Z9MVMulCUDAPfS_S_iii,@function
        .size           _Z9MVMulCUDAPfS_S_iii,(.L_x_7 - _Z9MVMulCUDAPfS_S_iii)
        .other          _Z9MVMulCUDAPfS_S_iii,@"STO_CUDA_ENTRY STV_DEFAULT"
_Z9MVMulCUDAPfS_S_iii:
.text._Z9MVMulCUDAPfS_S_iii:
[----:B------:R-:W-:Y:S01]  /*0000*/  LDC R1, c[0x0][0x37c] ;  /* 0x0000df00ff017b82 */ /* 0x000fe20000000800 */
[----:B------:R-:W0:Y:S07]  /*0010*/  S2R R14, SR_TID.X ;  /* 0x00000000000e7919 */ /* 0x000e2e0000002100 */
[----:B------:R-:W0:Y:S01]  /*0020*/  S2UR UR4, SR_CTAID.X ;  /* 0x00000000000479c3 */ /* 0x000e220000002500 */
[----:B------:R-:W1:Y:S07]  /*0030*/  LDCU UR5, c[0x0][0x398] ;  /* 0x00007300ff0577ac */ /* 0x000e6e0008000800 */
[----:B------:R-:W0:Y:S02]  /*0040*/  LDC R3, c[0x0][0x360] ;  /* 0x0000d800ff037b82 */ /* 0x000e240000000800 */
[----:B0-----:R-:W-:-:S05]  /*0050*/  IMAD R14, R3, UR4, R14 ;  /* 0x00000004030e7c24 */ /* 0x001fca000f8e020e */
[----:B-1----:R-:W-:-:S13]  /*0060*/  ISETP.GE.U32.AND P0, PT, R14, UR5, PT ;  /* 0x000000050e007c0c */ /* 0x002fda000bf06070 */
[----:B------:R-:W-:Y:S05]  /*0070*/  @P0 EXIT ;  /* 0x000000000000094d */ /* 0x000fea0003800000 */
[----:B------:R-:W0:Y:S01]  /*0080*/  LDCU UR4, c[0x0][0x39c] ;  /* 0x00007380ff0477ac */ /* 0x000e220008000800 */
[----:B------:R-:W-:Y:S01]  /*0090*/  HFMA2 R0, -RZ, RZ, 0, 0 ;  /* 0x00000000ff007431 */ /* 0x000fe200000001ff */
[----:B------:R-:W1:Y:S01]  /*00a0*/  LDCU.64 UR8, c[0x0][0x358] ;  /* 0x00006b00ff0877ac */ /* 0x000e620008000a00 */
[----:B0-----:R-:W-:-:S09]  /*00b0*/  UISETP.GE.AND UP0, UPT, UR4, 0x1, UPT ;  /* 0x000000010400788c */ /* 0x001fd2000bf06270 */
[----:B-1----:R-:W-:Y:S05]  /*00c0*/  BRA.U !UP0, `(.L_x_0) ;  /* 0x0000000d08187547 */ /* 0x002fea000b800000 */
[----:B------:R-:W-:Y:S01]  /*00d0*/  UISETP.GE.U32.AND UP0, UPT, UR4, 0x10, UPT ;  /* 0x000000100400788c */ /* 0x000fe2000bf06070 */
[----:B------:R-:W-:Y:S01]  /*00e0*/  MOV R0, RZ ;  /* 0x000000ff00007202 */ /* 0x000fe20000000f00 */
[----:B------:R-:W-:Y:S01]  /*00f0*/  ULOP3.LUT UR5, UR4, 0xf, URZ, 0xc0, !UPT ;  /* 0x0000000f04057892 */ /* 0x000fe2000f8ec0ff */
[----:B------:R-:W-:-:S03]  /*0100*/  MOV R17, RZ ;  /* 0x000000ff00117202 */ /* 0x000fc60000000f00 */
[----:B------:R-:W-:-:S03]  /*0110*/  UISETP.NE.AND UP1, UPT, UR5, URZ, UPT ;  /* 0x000000ff0500728c */ /* 0x000fc6000bf25270 */
[----:B------:R-:W-:Y:S08]  /*0120*/  BRA.U !UP0, `(.L_x_1) ;  /* 0x00000005086c7547 */ /* 0x000ff0000b800000 */
[----:B------:R-:W-:Y:S01]  /*0130*/  ULOP3.LUT UR6, UR4, 0x7ffffff0, URZ, 0xc0, !UPT ;  /* 0x7ffffff004067892 */ /* 0x000fe2000f8ec0ff */
[----:B------:R-:W-:Y:S01]  /*0140*/  HFMA2 R15, -RZ, RZ, 0, 0 ;  /* 0x00000000ff0f7431 */ /* 0x000fe200000001ff */
[----:B------:R-:W-:Y:S01]  /*0150*/  MOV R0, RZ ;  /* 0x000000ff00007202 */ /* 0x000fe20000000f00 */
[----:B------:R-:W0:Y:S03]  /*0160*/  LDCU UR7, c[0x0][0x3a0] ;  /* 0x00007400ff0777ac */ /* 0x000e260008000800 */
[----:B------:R-:W-:-:S07]  /*0170*/  MOV R17, UR6 ;  /* 0x0000000600117c02 */ /* 0x000fce0008000f00 */
.L_x_2:
[----:B------:R-:W1:Y:S01]  /*0180*/  LDC.64 R6, c[0x0][0x380] ;  /* 0x0000e000ff067b82 */ /* 0x000e620000000a00 */
[----:B0-----:R-:W-:-:S05]  /*0190*/  IMAD R21, R14, UR7, R15 ;  /* 0x000000070e157c24 */ /* 0x001fca000f8e020f */
[C---:B------:R-:W-:Y:S02]  /*01a0*/  IADD3 R13, PT, PT, R21.reuse, 0x1, RZ ;  /* 0x00000001150d7810 */ /* 0x040fe40007ffe0ff */
[----:B------:R-:W0:Y:S01]  /*01b0*/  LDC.64 R4, c[0x0][0x388] ;  /* 0x0000e200ff047b82 */ /* 0x000e220000000a00 */
[C---:B------:R-:W-:Y:S02]  /*01c0*/  IADD3 R11, PT, PT, R21.reuse, 0x2, RZ ;  /* 0x00000002150b7810 */ /* 0x040fe40007ffe0ff */
[C---:B------:R-:W-:Y:S01]  /*01d0*/  IADD3 R9, PT, PT, R21.reuse, 0x3, RZ ;  /* 0x0000000315097810 */ /* 0x040fe20007ffe0ff */
[----:B-1----:R-:W-:-:S04]  /*01e0*/  IMAD.WIDE.U32 R28, R21, 0x4, R6 ;  /* 0x00000004151c7825 */ /* 0x002fc800078e0006 */
[----:B------:R-:W-:Y:S02]  /*01f0*/  IMAD.WIDE.U32 R12, R13, 0x4, R6 ;  /* 0x000000040d0c7825 */ /* 0x000fe400078e0006 */
[----:B------:R-:W2:Y:S02]  /*0200*/  LDG.E R28, desc[UR8][R28.64] ;  /* 0x000000081c1c7981 */ /* 0x000ea4000c1e1900 */
[----:B0-----:R-:W-:Y:S02]  /*0210*/  IMAD.WIDE.U32 R4, R15, 0x4, R4 ;  /* 0x000000040f047825 */ /* 0x001fe400078e0004 */
[----:B------:R0:W3:Y:S04]  /*0220*/  LDG.E R2, desc[UR8][R12.64] ;  /* 0x000000080c027981 */ /* 0x0000e8000c1e1900 */
[----:B------:R-:W2:Y:S01]  /*0230*/  LDG.E R3, desc[UR8][R4.64] ;  /* 0x0000000804037981 */ /* 0x000ea2000c1e1900 */
[----:B------:R-:W-:Y:S01]  /*0240*/  IMAD.WIDE.U32 R10, R11, 0x4, R6 ;  /* 0x000000040b0a7825 */ /* 0x000fe200078e0006 */
[----:B------:R-:W-:-:S02]  /*0250*/  IADD3 R23, PT, PT, R21, 0x4, RZ ;  /* 0x0000000415177810 */ /* 0x000fc40007ffe0ff */
[----:B------:R-:W3:Y:S01]  /*0260*/  LDG.E R26, desc[UR8][R4.64+0x4] ;  /* 0x00000408041a7981 */ /* 0x000ee2000c1e1900 */
[----:B------:R-:W-:Y:S01]  /*0270*/  IMAD.WIDE.U32 R8, R9, 0x4, R6 ;  /* 0x0000000409087825 */ /* 0x000fe200078e0006 */
[C---:B------:R-:W-:Y:S02]  /*0280*/  IADD3 R25, PT, PT, R21.reuse, 0x5, RZ ;  /* 0x0000000515197810 */ /* 0x040fe40007ffe0ff */
[----:B------:R1:W4:Y:S04]  /*0290*/  LDG.E R19, desc[UR8][R10.64] ;  /* 0x000000080a137981 */ /* 0x000328000c1e1900 */
[----:B------:R-:W4:Y:S01]  /*02a0*/  LDG.E R16, desc[UR8][R4.64+0x8] ;  /* 0x0000080804107981 */ /* 0x000f22000c1e1900 */
[----:B0-----:R-:W-:-:S03]  /*02b0*/  IADD3 R13, PT, PT, R21, 0x6, RZ ;  /* 0x00000006150d7810 */ /* 0x001fc60007ffe0ff */
[----:B------:R-:W5:Y:S01]  /*02c0*/  LDG.E R18, desc[UR8][R4.64+0xc] ;  /* 0x00000c0804127981 */ /* 0x000f62000c1e1900 */
[----:B-1----:R-:W-:-:S03]  /*02d0*/  IMAD.WIDE.U32 R10, R23, 0x4, R6 ;  /* 0x00000004170a7825 */ /* 0x002fc600078e0006 */
[----:B------:R0:W5:Y:S04]  /*02e0*/  LDG.E R23, desc[UR8][R8.64] ;  /* 0x0000000808177981 */ /* 0x000168000c1e1900 */
[----:B------:R-:W5:Y:S01]  /*02f0*/  LDG.E R20, desc[UR8][R4.64+0x10] ;  /* 0x0000100804147981 */ /* 0x000f62000c1e1900 */
[----:B------:R-:W-:-:S03]  /*0300*/  IMAD.WIDE.U32 R12, R13, 0x4, R6 ;  /* 0x000000040d0c7825 */ /* 0x000fc600078e0006 */
[----:B------:R-:W5:Y:S01]  /*0310*/  LDG.E R27, desc[UR8][R4.64+0x14] ;  /* 0x00001408041b7981 */ /* 0x000f62000c1e1900 */
[----:B0-----:R-:W-:-:S03]  /*0320*/  IMAD.WIDE.U32 R8, R25, 0x4, R6 ;  /* 0x0000000419087825 */ /* 0x001fc600078e0006 */
[----:B------:R-:W5:Y:S04]  /*0330*/  LDG.E R25, desc[UR8][R10.64] ;  /* 0x000000080a197981 */ /* 0x000f68000c1e1900 */
[----:B------:R-:W5:Y:S04]  /*0340*/  LDG.E R22, desc[UR8][R8.64] ;  /* 0x0000000808167981 */ /* 0x000f68000c1e1900 */
[----:B------:R0:W5:Y:S04]  /*0350*/  LDG.E R24, desc[UR8][R12.64] ;  /* 0x000000080c187981 */ /* 0x000168000c1e1900 */
[----:B------:R-:W5:Y:S01]  /*0360*/  LDG.E R29, desc[UR8][R4.64+0x18] ;  /* 0x00001808041d7981 */ /* 0x000f62000c1e1900 */
[----:B0-----:R-:W-:-:S05]  /*0370*/  IADD3 R13, PT, PT, R21, 0xa, RZ ;  /* 0x0000000a150d7810 */ /* 0x001fca0007ffe0ff */
[----:B------:R-:W-:-:S04]  /*0380*/  IMAD.WIDE.U32 R12, R13, 0x4, R6 ;  /* 0x000000040d0c7825 */ /* 0x000fc800078e0006 */
[----:B--2---:R-:W-:Y:S01]  /*0390*/  FFMA R3, R28, R3, R0 ;  /* 0x000000031c037223 */ /* 0x004fe20000000000 */
[C---:B------:R-:W-:Y:S02]  /*03a0*/  IADD3 R0, PT, PT, R21.reuse, 0x7, RZ ;  /* 0x0000000715007810 */ /* 0x040fe40007ffe0ff */
[----:B------:R-:W-:Y:S01]  /*03b0*/  IADD3 R28, PT, PT, R21, 0x8, RZ ;  /* 0x00000008151c7810 */ /* 0x000fe20007ffe0ff */
[----:B---3--:R-:W-:Y:S02]  /*03c0*/  FFMA R26, R2, R26, R3 ;  /* 0x0000001a021a7223 */ /* 0x008fe40000000003 */
[----:B------:R-:W-:-:S04]  /*03d0*/  IMAD.WIDE.U32 R2, R0, 0x4, R6 ;  /* 0x0000000400027825 */ /* 0x000fc800078e0006 */
[----:B------:R-:W-:Y:S01]  /*03e0*/  IMAD.WIDE.U32 R10, R28, 0x4, R6 ;  /* 0x000000041c0a7825 */ /* 0x000fe200078e0006 */
[----:B------:R-:W-:-:S03]  /*03f0*/  IADD3 R28, PT, PT, R21, 0x9, RZ ;  /* 0x00000009151c7810 */ /* 0x000fc60007ffe0ff */
[----:B----4-:R-:W-:Y:S01]  /*0400*/  FFMA R26, R19, R16, R26 ;  /* 0x00000010131a7223 */ /* 0x010fe2000000001a */
[----:B------:R0:W2:Y:S04]  /*0410*/  LDG.E R0, desc[UR8][R2.64] ;  /* 0x0000000802007981 */ /* 0x0000a8000c1e1900 */
[----:B------:R-:W2:Y:S01]  /*0420*/  LDG.E R19, desc[UR8][R4.64+0x1c] ;  /* 0x00001c0804137981 */ /* 0x000ea2000c1e1900 */
[----:B------:R-:W-:-:S04]  /*0430*/  IMAD.WIDE.U32 R8, R28, 0x4, R6 ;  /* 0x000000041c087825 */ /* 0x000fc800078e0006 */
[----:B-----5:R-:W-:Y:S01]  /*0440*/  FFMA R18, R23, R18, R26 ;  /* 0x0000001217127223 */ /* 0x020fe2000000001a */
[----:B------:R-:W3:Y:S01]  /*0450*/  LDG.E R10, desc[UR8][R10.64] ;  /* 0x000000080a0a7981 */ /* 0x000ee2000c1e1900 */
[----:B------:R-:W-:-:S03]  /*0460*/  IADD3 R28, PT, PT, R21, 0xb, RZ ;  /* 0x0000000b151c7810 */ /* 0x000fc60007ffe0ff */
[----:B------:R-:W3:Y:S01]  /*0470*/  LDG.E R23, desc[UR8][R4.64+0x20] ;  /* 0x0000200804177981 */ /* 0x000ee2000c1e1900 */
[----:B------:R-:W-:-:S03]  /*0480*/  IADD3 R26, PT, PT, R21, 0xc, RZ ;  /* 0x0000000c151a7810 */ /* 0x000fc60007ffe0ff */
[----:B------:R1:W4:Y:S01]  /*0490*/  LDG.E R16, desc[UR8][R8.64] ;  /* 0x0000000808107981 */ /* 0x000322000c1e1900 */
[----:B------:R-:W-:-:S03]  /*04a0*/  FFMA R20, R25, R20, R18 ;  /* 0x0000001419147223 */ /* 0x000fc60000000012 */
[----:B------:R5:W4:Y:S01]  /*04b0*/  LDG.E R11, desc[UR8][R12.64] ;  /* 0x000000080c0b7981 */ /* 0x000b22000c1e1900 */
[----:B0-----:R-:W-:-:S03]  /*04c0*/  IMAD.WIDE.U32 R2, R28, 0x4, R6 ;  /* 0x000000041c027825 */ /* 0x001fc600078e0006 */
[----:B------:R-:W4:Y:S01]  /*04d0*/  LDG.E R25, desc[UR8][R4.64+0x24] ;  /* 0x0000240804197981 */ /* 0x000f22000c1e1900 */
[----:B------:R-:W-:Y:S01]  /*04e0*/  FFMA R27, R22, R27, R20 ;  /* 0x0000001b161b7223 */ /* 0x000fe20000000014 */
[----:B------:R-:W-:Y:S02]  /*04f0*/  IADD3 R22, PT, PT, R21, 0xd, RZ ;  /* 0x0000000d15167810 */ /* 0x000fe40007ffe0ff */
[----:B------:R-:W4:Y:S01]  /*0500*/  LDG.E R20, desc[UR8][R4.64+0x28] ;  /* 0x0000280804147981 */ /* 0x000f22000c1e1900 */
[----:B-1----:R-:W-:-:S04]  /*0510*/  IMAD.WIDE.U32 R8, R26, 0x4, R6 ;  /* 0x000000041a087825 */ /* 0x002fc800078e0006 */
[----:B------:R-:W-:Y:S01]  /*0520*/  FFMA R29, R24, R29, R27 ;  /* 0x0000001d181d7223 */ /* 0x000fe2000000001b */
[----:B------:R0:W4:Y:S01]  /*0530*/  LDG.E R18, desc[UR8][R2.64] ;  /* 0x0000000802127981 */ /* 0x000122000c1e1900 */
[C---:B------:R-:W-:Y:S01]  /*0540*/  IADD3 R24, PT, PT, R21.reuse, 0xe, RZ ;  /* 0x0000000e15187810 */ /* 0x040fe20007ffe0ff */
[----:B-----5:R-:W-:Y:S02]  /*0550*/  IMAD.WIDE.U32 R12, R22, 0x4, R6 ;  /* 0x00000004160c7825 */ /* 0x020fe400078e0006 */
[----:B------:R-:W5:Y:S01]  /*0560*/  LDG.E R27, desc[UR8][R4.64+0x2c] ;  /* 0x00002c08041b7981 */ /* 0x000f62000c1e1900 */
[----:B------:R-:W-:-:S03]  /*0570*/  IADD3 R26, PT, PT, R21, 0xf, RZ ;  /* 0x0000000f151a7810 */ /* 0x000fc60007ffe0ff */
[----:B------:R-:W5:Y:S01]  /*0580*/  LDG.E R8, desc[UR8][R8.64] ;  /* 0x0000000808087981 */ /* 0x000f62000c1e1900 */
[----:B0-----:R-:W-:-:S03]  /*0590*/  IMAD.WIDE.U32 R2, R24, 0x4, R6 ;  /* 0x0000000418027825 */ /* 0x001fc600078e0006 */
[----:B------:R-:W5:Y:S01]  /*05a0*/  LDG.E R22, desc[UR8][R4.64+0x30] ;  /* 0x0000300804167981 */ /* 0x000f62000c1e1900 */
[----:B------:R-:W-:-:S03]  /*05b0*/  IMAD.WIDE.U32 R6, R26, 0x4, R6 ;  /* 0x000000041a067825 */ /* 0x000fc600078e0006 */
[----:B------:R-:W5:Y:S04]  /*05c0*/  LDG.E R12, desc[UR8][R12.64] ;  /* 0x000000080c0c7981 */ /* 0x000f68000c1e1900 */
[----:B------:R-:W5:Y:S04]  /*05d0*/  LDG.E R21, desc[UR8][R4.64+0x34] ;  /* 0x0000340804157981 */ /* 0x000f68000c1e1900 */
[----:B------:R-:W5:Y:S04]  /*05e0*/  LDG.E R2, desc[UR8][R2.64] ;  /* 0x0000000802027981 */ /* 0x000f68000c1e1900 */
[----:B------:R-:W5:Y:S04]  /*05f0*/  LDG.E R24, desc[UR8][R4.64+0x38] ;  /* 0x0000380804187981 */ /* 0x000f68000c1e1900 */
[----:B------:R-:W5:Y:S04]  /*0600*/  LDG.E R6, desc[UR8][R6.64] ;  /* 0x0000000806067981 */ /* 0x000f68000c1e1900 */
[----:B------:R-:W5:Y:S01]  /*0610*/  LDG.E R26, desc[UR8][R4.64+0x3c] ;  /* 0x00003c08041a7981 */ /* 0x000f62000c1e1900 */
[----:B------:R-:W-:-:S04]  /*0620*/  IADD3 R15, PT, PT, R15, 0x10, RZ ;  /* 0x000000100f0f7810 */ /* 0x000fc80007ffe0ff */
[----:B------:R-:W-:Y:S01]  /*0630*/  ISETP.NE.AND P0, PT, R15, R17, PT ;  /* 0x000000110f00720c */ /* 0x000fe20003f05270 */
[----:B--2---:R-:W-:-:S04]  /*0640*/  FFMA R19, R0, R19, R29 ;  /* 0x0000001300137223 */ /* 0x004fc8000000001d */
[----:B---3--:R-:W-:-:S04]  /*0650*/  FFMA R19, R10, R23, R19 ;  /* 0x000000170a137223 */ /* 0x008fc80000000013 */
[----:B----4-:R-:W-:-:S04]  /*0660*/  FFMA R16, R16, R25, R19 ;  /* 0x0000001910107223 */ /* 0x010fc80000000013 */
[----:B------:R-:W-:-:S04]  /*0670*/  FFMA R11, R11, R20, R16 ;  /* 0x000000140b0b7223 */ /* 0x000fc80000000010 */
[----:B-----5:R-:W-:-:S04]  /*0680*/  FFMA R11, R18, R27, R11 ;  /* 0x0000001b120b7223 */ /* 0x020fc8000000000b */
[----:B------:R-:W-:-:S04]  /*0690*/  FFMA R11, R8, R22, R11 ;  /* 0x00000016080b7223 */ /* 0x000fc8000000000b */
[----:B------:R-:W-:-:S04]  /*06a0*/  FFMA R11, R12, R21, R11 ;  /* 0x000000150c0b7223 */ /* 0x000fc8000000000b */
[----:B------:R-:W-:-:S04]  /*06b0*/  FFMA R11, R2, R24, R11 ;  /* 0x00000018020b7223 */ /* 0x000fc8000000000b */
[----:B------:R-:W-:Y:S01]  /*06c0*/  FFMA R0, R6, R26, R11 ;  /* 0x0000001a06007223 */ /* 0x000fe2000000000b */
[----:B------:R-:W-:Y:S06]  /*06d0*/  @P0 BRA `(.L_x_2) ;  /* 0xfffffff800a80947 */ /* 0x000fec000383ffff */
.L_x_1:
[----:B------:R-:W-:Y:S05]  /*06e0*/  BRA.U !UP1, `(.L_x_0) ;  /* 0x0000000509907547 */ /* 0x000fea000b800000 */
[----:B------:R-:W-:Y:S02]  /*06f0*/  UISETP.GE.U32.AND UP0, UPT, UR5, 0x8, UPT ;  /* 0x000000080500788c */ /* 0x000fe4000bf06070 */
[----:B------:R-:W-:-:S04]  /*0700*/  ULOP3.LUT UR6, UR4, 0x7, URZ, 0xc0, !UPT ;  /* 0x0000000704067892 */ /* 0x000fc8000f8ec0ff */
[----:B------:R-:W-:-:S03]  /*0710*/  UISETP.NE.AND UP1, UPT, UR6, URZ, UPT ;  /* 0x000000ff0600728c */ /* 0x000fc6000bf25270 */
[----:B------:R-:W-:Y:S08]  /*0720*/  BRA.U !UP0, `(.L_x_3) ;  /* 0x0000000108b47547 */ /* 0x000ff0000b800000 */
[----:B------:R-:W0:Y:S01]  /*0730*/  LDCU UR5, c[0x0][0x3a0] ;  /* 0x00007400ff0577ac */ /* 0x000e220008000800 */
[----:B------:R-:W1:Y:S08]  /*0740*/  LDC.64 R4, c[0x0][0x380] ;  /* 0x0000e000ff047b82 */ /* 0x000e700000000a00 */
[----:B------:R-:W2:Y:S01]  /*0750*/  LDC.64 R2, c[0x0][0x388] ;  /* 0x0000e200ff027b82 */ /* 0x000ea20000000a00 */
[----:B0-----:R-:W-:-:S05]  /*0760*/  IMAD R11, R14, UR5, R17 ;  /* 0x000000050e0b7c24 */ /* 0x001fca000f8e0211 */
[C---:B------:R-:W-:Y:S01]  /*0770*/  IADD3 R9, PT, PT, R11.reuse, 0x1, RZ ;  /* 0x000000010b097810 */ /* 0x040fe20007ffe0ff */
[C---:B-1----:R-:W-:Y:S01]  /*0780*/  IMAD.WIDE.U32 R6, R11.reuse, 0x4, R4 ;  /* 0x000000040b067825 */ /* 0x042fe200078e0004 */
[----:B------:R-:W-:-:S03]  /*0790*/  IADD3 R29, PT, PT, R11, 0x2, RZ ;  /* 0x000000020b1d7810 */ /* 0x000fc60007ffe0ff */
[----:B------:R-:W-:Y:S01]  /*07a0*/  IMAD.WIDE.U32 R8, R9, 0x4, R4 ;  /* 0x0000000409087825 */ /* 0x000fe200078e0004 */
[----:B------:R0:W3:Y:S03]  /*07b0*/  LDG.E R15, desc[UR8][R6.64] ;  /* 0x00000008060f7981 */ /* 0x0000e6000c1e1900 */
[----:B--2---:R-:W-:Y:S01]  /*07c0*/  IMAD.WIDE.U32 R2, R17, 0x4, R2 ;  /* 0x0000000411027825 */ /* 0x004fe200078e0002 */
[----:B------:R-:W-:Y:S01]  /*07d0*/  IADD3 R21, PT, PT, R11, 0x3, RZ ;  /* 0x000000030b157810 */ /* 0x000fe20007ffe0ff */
[----:B------:R1:W2:Y:S04]  /*07e0*/  LDG.E R12, desc[UR8][R8.64] ;  /* 0x00000008080c7981 */ /* 0x0002a8000c1e1900 */
[----:B------:R-:W3:Y:S01]  /*07f0*/  LDG.E R13, desc[UR8][R2.64] ;  /* 0x00000008020d7981 */ /* 0x000ee2000c1e1900 */
[----:B------:R-:W-:Y:S01]  /*0800*/  IMAD.WIDE.U32 R28, R29, 0x4, R4 ;  /* 0x000000041d1c7825 */ /* 0x000fe200078e0004 */
[----:B------:R-:W-:-:S02]  /*0810*/  IADD3 R25, PT, PT, R11, 0x4, RZ ;  /* 0x000000040b197810 */ /* 0x000fc40007ffe0ff */
[----:B------:R-:W2:Y:S01]  /*0820*/  LDG.E R19, desc[UR8][R2.64+0x4] ;  /* 0x0000040802137981 */ /* 0x000ea2000c1e1900 */
[--C-:B------:R-:W-:Y:S01]  /*0830*/  IMAD.WIDE.U32 R20, R21, 0x4, R4.reuse ;  /* 0x0000000415147825 */ /* 0x100fe200078e0004 */
[----:B------:R-:W-:Y:S02]  /*0840*/  IADD3 R27, PT, PT, R11, 0x5, RZ ;  /* 0x000000050b1b7810 */ /* 0x000fe40007ffe0ff */
[----:B------:R-:W4:Y:S01]  /*0850*/  LDG.E R16, desc[UR8][R28.64] ;  /* 0x000000081c107981 */ /* 0x000f22000c1e1900 */
[----:B0-----:R-:W-:-:S03]  /*0860*/  IMAD.WIDE.U32 R6, R25, 0x4, R4 ;  /* 0x0000000419067825 */ /* 0x001fc600078e0004 */
[----:B------:R-:W4:Y:S01]  /*0870*/  LDG.E R23, desc[UR8][R2.64+0x8] ;  /* 0x0000080802177981 */ /* 0x000f22000c1e1900 */
[----:B------:R-:W-:Y:S01]  /*0880*/  IADD3 R10, PT, PT, R11, 0x6, RZ ;  /* 0x000000060b0a7810 */ /* 0x000fe20007ffe0ff */
[--C-:B-1----:R-:W-:Y:S02]  /*0890*/  IMAD.WIDE.U32 R8, R27, 0x4, R4.reuse ;  /* 0x000000041b087825 */ /* 0x102fe400078e0004 */
[----:B------:R-:W5:Y:S04]  /*08a0*/  LDG.E R20, desc[UR8][R20.64] ;  /* 0x0000000814147981 */ /* 0x000f68000c1e1900 */
[----:B------:R-:W5:Y:S01]  /*08b0*/  LDG.E R25, desc[UR8][R2.64+0xc] ;  /* 0x00000c0802197981 */ /* 0x000f62000c1e1900 */
[----:B------:R-:W-:Y:S01]  /*08c0*/  IADD3 R18, PT, PT, R11, 0x7, RZ ;  /* 0x000000070b127810 */ /* 0x000fe20007ffe0ff */
[----:B------:R-:W-:-:S02]  /*08d0*/  IMAD.WIDE.U32 R10, R10, 0x4, R4 ;  /* 0x000000040a0a7825 */ /* 0x000fc400078e0004 */
[----:B------:R-:W5:Y:S04]  /*08e0*/  LDG.E R6, desc[UR8][R6.64] ;  /* 0x0000000806067981 */ /* 0x000f68000c1e1900 */
        /* <DEDUP_REMOVED lines=8> */
[----:B------:R-:W-:Y:S01]  /*0970*/  IADD3 R17, PT, PT, R17, 0x8, RZ ;  /* 0x0000000811117810 */ /* 0x000fe20007ffe0ff */
[----:B---3--:R-:W-:-:S04]  /*0980*/  FFMA R13, R15, R13, R0 ;  /* 0x0000000d0f0d7223 */ /* 0x008fc80000000000 */
[----:B--2---:R-:W-:-:S04]  /*0990*/  FFMA R13, R12, R19, R13 ;  /* 0x000000130c0d7223 */ /* 0x004fc8000000000d */
[----:B----4-:R-:W-:-:S04]  /*09a0*/  FFMA R13, R16, R23, R13 ;  /* 0x00000017100d7223 */ /* 0x010fc8000000000d */
[----:B-----5:R-:W-:-:S04]  /*09b0*/  FFMA R13, R20, R25, R13 ;  /* 0x00000019140d7223 */ /* 0x020fc8000000000d */
[----:B------:R-:W-:-:S04]  /*09c0*/  FFMA R13, R6, R27, R13 ;  /* 0x0000001b060d7223 */ /* 0x000fc8000000000d */
[----:B------:R-:W-:-:S04]  /*09d0*/  FFMA R8, R8, R29, R13 ;  /* 0x0000001d08087223 */ /* 0x000fc8000000000d */
[----:B------:R-:W-:-:S04]  /*09e0*/  FFMA R8, R11, R18, R8 ;  /* 0x000000120b087223 */ /* 0x000fc80000000008 */
[----:B------:R-:W-:-:S07]  /*09f0*/  FFMA R0, R5, R21, R8 ;  /* 0x0000001505007223 */ /* 0x000fce0000000008 */
.L_x_3:
        /* <DEDUP_REMOVED lines=12> */
[----:B------:R-:W-:-:S04]  /*0ac0*/  IMAD.WIDE.U32 R8, R9, 0x4, R4 ;  /* 0x0000000409087825 */ /* 0x000fc800078e0004 */
[----:B--2---:R-:W-:Y:S01]  /*0ad0*/  IMAD.WIDE.U32 R2, R17, 0x4, R2 ;  /* 0x0000000411027825 */ /* 0x004fe200078e0002 */
[----:B------:R-:W2:Y:S01]  /*0ae0*/  LDG.E R7, desc[UR8][R6.64] ;  /* 0x0000000806077981 */ /* 0x000ea2000c1e1900 */
[----:B------:R-:W-:-:S03]  /*0af0*/  IADD3 R15, PT, PT, R11, 0x3, RZ ;  /* 0x000000030b0f7810 */ /* 0x000fc60007ffe0ff */
[----:B------:R-:W2:Y:S01]  /*0b00*/  LDG.E R12, desc[UR8][R2.64] ;  /* 0x00000008020c7981 */ /* 0x000ea2000c1e1900 */
[----:B------:R-:W-:-:S03]  /*0b10*/  IMAD.WIDE.U32 R10, R13, 0x4, R4 ;  /* 0x000000040d0a7825 */ /* 0x000fc600078e0004 */
[----:B------:R-:W3:Y:S01]  /*0b20*/  LDG.E R8, desc[UR8][R8.64] ;  /* 0x0000000808087981 */ /* 0x000ee2000c1e1900 */
[----:B------:R-:W-:-:S03]  /*0b30*/  IMAD.WIDE.U32 R4, R15, 0x4, R4 ;  /* 0x000000040f047825 */ /* 0x000fc600078e0004 */
[----:B------:R-:W3:Y:S04]  /*0b40*/  LDG.E R13, desc[UR8][R2.64+0x4] ;  /* 0x00000408020d7981 */ /* 0x000ee8000c1e1900 */
[----:B------:R-:W4:Y:S04]  /*0b50*/  LDG.E R10, desc[UR8][R10.64] ;  /* 0x000000080a0a7981 */ /* 0x000f28000c1e1900 */
[----:B------:R-:W4:Y:S04]  /*0b60*/  LDG.E R15, desc[UR8][R2.64+0x8] ;  /* 0x00000808020f7981 */ /* 0x000f28000c1e1900 */
[----:B------:R-:W5:Y:S04]  /*0b70*/  LDG.E R4, desc[UR8][R4.64] ;  /* 0x0000000804047981 */ /* 0x000f68000c1e1900 */
[----:B------:R-:W5:Y:S01]  /*0b80*/  LDG.E R16, desc[UR8][R2.64+0xc] ;  /* 0x00000c0802107981 */ /* 0x000f62000c1e1900 */
[----:B------:R-:W-:Y:S01]  /*0b90*/  IADD3 R17, PT, PT, R17, 0x4, RZ ;  /* 0x0000000411117810 */ /* 0x000fe20007ffe0ff */
[----:B--2---:R-:W-:-:S04]  /*0ba0*/  FFMA R7, R7, R12, R0 ;  /* 0x0000000c07077223 */ /* 0x004fc80000000000 */
[----:B---3--:R-:W-:-:S04]  /*0bb0*/  FFMA R7, R8, R13, R7 ;  /* 0x0000000d08077223 */ /* 0x008fc80000000007 */
[----:B----4-:R-:W-:-:S04]  /*0bc0*/  FFMA R7, R10, R15, R7 ;  /* 0x0000000f0a077223 */ /* 0x010fc80000000007 */
[----:B-----5:R-:W-:-:S07]  /*0bd0*/  FFMA R0, R4, R16, R7 ;  /* 0x0000001004007223 */ /* 0x020fce0000000007 */
.L_x_4:
[----:B------:R-:W-:Y:S05]  /*0be0*/  BRA.U !UP1, `(.L_x_0) ;  /* 0x0000000109507547 */ /* 0x000fea000b800000 */
[----:B------:R-:W0:Y:S01]  /*0bf0*/  LDC.64 R2, c[0x0][0x388] ;  /* 0x0000e200ff027b82 */ /* 0x000e220000000a00 */
[----:B------:R-:W1:Y:S01]  /*0c00*/  LDCU UR5, c[0x0][0x3a0] ;  /* 0x00007400ff0577ac */ /* 0x000e620008000800 */
[----:B------:R-:W-:-:S06]  /*0c10*/  UIADD3 UR4, UPT, UPT, -UR4, URZ, URZ ;  /* 0x000000ff04047290 */ /* 0x000fcc000fffe1ff */
[----:B------:R-:W2:Y:S01]  /*0c20*/  LDC.64 R6, c[0x0][0x380] ;  /* 0x0000e000ff067b82 */ /* 0x000ea20000000a00 */
[----:B0-----:R-:W-:-:S04]  /*0c30*/  IMAD.WIDE.U32 R2, R17, 0x4, R2 ;  /* 0x0000000411027825 */ /* 0x001fc800078e0002 */
[----:B-1----:R-:W-:Y:S01]  /*0c40*/  IMAD R17, R14, UR5, R17 ;  /* 0x000000050e117c24 */ /* 0x002fe2000f8e0211 */
[----:B------:R-:W-:Y:S02]  /*0c50*/  MOV R8, R2 ;  /* 0x0000000200087202 */ /* 0x000fe40000000f00 */
[----:B------:R-:W-:-:S07]  /*0c60*/  MOV R9, R3 ;  /* 0x0000000300097202 */ /* 0x000fce0000000f00 */
.L_x_5:
[----:B--2---:R-:W-:Y:S01]  /*0c70*/  IMAD.WIDE.U32 R2, R17, 0x4, R6 ;  /* 0x0000000411027825 */ /* 0x004fe200078e0006 */
[----:B------:R-:W-:Y:S02]  /*0c80*/  MOV R4, R8 ;  /* 0x0000000800047202 */ /* 0x000fe40000000f00 */
[----:B------:R-:W-:-:S03]  /*0c90*/  MOV R5, R9 ;  /* 0x0000000900057202 */ /* 0x000fc60000000f00 */
[----:B------:R-:W2:Y:S04]  /*0ca0*/  LDG.E R3, desc[UR8][R2.64] ;  /* 0x0000000802037981 */ /* 0x000ea8000c1e1900 */
[----:B------:R-:W2:Y:S01]  /*0cb0*/  LDG.E R4, desc[UR8][R4.64] ;  /* 0x0000000804047981 */ /* 0x000ea2000c1e1900 */
[----:B------:R-:W-:Y:S01]  /*0cc0*/  UIADD3 UR4, UPT, UPT, UR4, 0x1, URZ ;  /* 0x0000000104047890 */ /* 0x000fe2000fffe0ff */
[----:B------:R-:W-:Y:S02]  /*0cd0*/  IADD3 R8, P0, PT, R8, 0x4, RZ ;  /* 0x0000000408087810 */ /* 0x000fe40007f1e0ff */
[----:B------:R-:W-:Y:S01]  /*0ce0*/  IADD3 R17, PT, PT, R17, 0x1, RZ ;  /* 0x0000000111117810 */ /* 0x000fe20007ffe0ff */
[----:B------:R-:W-:Y:S01]  /*0cf0*/  UISETP.NE.AND UP0, UPT, UR4, URZ, UPT ;  /* 0x000000ff0400728c */ /* 0x000fe2000bf05270 */
[----:B------:R-:W-:Y:S01]  /*0d00*/  IADD3.X R9, PT, PT, RZ, R9, RZ, P0, !PT ;  /* 0x00000009ff097210 */ /* 0x000fe200007fe4ff */
[----:B--2---:R-:W-:-:S07]  /*0d10*/  FFMA R0, R3, R4, R0 ;  /* 0x0000000403007223 */ /* 0x004fce0000000000 */
[----:B------:R-:W-:Y:S05]  /*0d20*/  BRA.U UP0, `(.L_x_5) ;  /* 0xfffffffd00d07547 */ /* 0x000fea000b83ffff */
.L_x_0:
[----:B------:R-:W0:Y:S02]  /*0d30*/  LDC.64 R2, c[0x0][0x390] ;  /* 0x0000e400ff027b82 */ /* 0x000e240000000a00 */
[----:B0-----:R-:W-:-:S05]  /*0d40*/  IMAD.WIDE.U32 R14, R14, 0x4, R2 ;  /* 0x000000040e0e7825 */ /* 0x001fca00078e0002 */
[----:B------:R-:W-:Y:S01]  /*0d50*/  STG.E desc[UR8][R14.64], R0 ;  /* 0x000000000e007986 */ /* 0x000fe2000c101908 */
[----:B------:R-:W-:Y:S05]  /*0d60*/  EXIT ;  /* 0x000000000000794d */ /* 0x000fea0003800000 */
.L_x_6:
[----:B------:R-:W-:-:S00]  /*0d70*/  BRA `(.L_x_6) ;  /* 0xfffffffc00fc7947 */ /* 0x000fc0000383ffff */
[----:B------:R-:W-:-:S00]  /*0d80*/  NOP ;  /* 0x0000000000007918 */ /* 0x000fc00000000000 */
[----:B------:R-:W-:-:S00]  /*0d90*/  NOP ;  /* 0x0000000000007918 */ /* 0x000fc00000000000 */
[----:B------:R-:W-:-:S00]  /*0da0*/  NOP ;  /* 0x0000000000007918 */ /* 0x000fc00000000000 */
[----:B------:R-:W-:-:S00]  /*0db0*/  NOP ;  /* 0x0000000000007918 */ /* 0x000fc00000000000 */
[----:B------:R-:W-:-:S00]  /*0dc0*/  NOP ;  /* 0x0000000000007918 */ /* 0x000fc00000000000 */
[----:B------:R-:W-:-:S00]  /*0dd0*/  NOP ;  /* 0x0000000000007918 */ /* 0x000fc00000000000 */
[----:B------:R-:W-:-:S00]  /*0de0*/  NOP ;  /* 0x0000000000007918 */ /* 0x000fc00000000000 */
[----:B------:R-:W-:-:S00]  /*0df0*/  NOP ;  /* 0x0000000000007918 */ /* 0x000fc00000000000 */
.L_x_7:


//--------------------- .nv.shared.reserved.0     --------------------------
	.section	.nv.shared.reserved.0,"aw",@nobits
	.weak		__nv_reservedSMEM_offset_0_alias
	.size		__nv_reservedSMEM_offset_0_alias, 0, 64
	.other		__nv_reservedSMEM_offset_0_alias,@"STO_CUDA_RESERVED_SHARED STV_DEFAULT"
__nv_reservedSMEM_offset_0_alias:
	.zero		0
	.zero		64


//--------------------- .nv.constant0._Z9MVMulCUDAPfS_S_iii --------------------------
	.section	.nv.constant0._Z9MVMulCUDAPfS_S_iii,"a",@progbits
	.sectionflags	@""
	.align	4
.nv.constant0._Z9MVMulCUDAPfS_S_iii:
	.zero		932


//--------------------- SYMBOLS --------------------------

	.type		.nv.reservedSmem.offset0,@object
	.size		.nv.reservedSmem.offset0,0x4
